//
// Generated by NVIDIA NVVM Compiler
//
// Compiler Build ID: CL-36424714
// Cuda compilation tools, release 13.0, V13.0.88
// Based on NVVM 20.0.0
//

.version 9.0
.target sm_100
.address_size 64

	// .globl	_Z9blockSortPii
.extern .shared .align 16 .b8 s[];

.visible .entry _Z9blockSortPii(
	.param .u64 .ptr .align 1 _Z9blockSortPii_param_0,
	.param .u32 _Z9blockSortPii_param_1
)
{
	.reg .pred 	%p<12>;
	.reg .b32 	%r<33>;
	.reg .b64 	%rd<5>;

	ld.param.u64 	%rd2, [_Z9blockSortPii_param_0];
	ld.param.u32 	%r17, [_Z9blockSortPii_param_1];
	cvta.to.global.u64 	%rd3, %rd2;
	mov.u32 	%r1, %tid.x;
	mov.u32 	%r19, %ctaid.x;
	mov.u32 	%r2, %ntid.x;
	mad.lo.s32 	%r3, %r19, %r2, %r1;
	setp.ge.s32 	%p1, %r3, %r17;
	mul.wide.s32 	%rd4, %r3, 4;
	add.s64 	%rd1, %rd3, %rd4;
	mov.b32 	%r30, 2147483647;
	@%p1 bra 	$L__BB0_2;
	ld.global.u32 	%r30, [%rd1];
$L__BB0_2:
	shl.b32 	%r20, %r1, 2;
	mov.u32 	%r21, s;
	add.s32 	%r6, %r21, %r20;
	st.shared.u32 	[%r6], %r30;
	bar.sync 	0;
	setp.lt.u32 	%p2, %r2, 2;
	@%p2 bra 	$L__BB0_11;
	mov.b32 	%r31, 2;
$L__BB0_4:
	shr.s32 	%r32, %r31, 1;
	setp.lt.s32 	%p3, %r32, 1;
	@%p3 bra 	$L__BB0_10;
	and.b32  	%r9, %r31, %r1;
$L__BB0_6:
	mov.u32 	%r10, %r32;
	xor.b32  	%r11, %r10, %r1;
	setp.le.s32 	%p4, %r11, %r1;
	@%p4 bra 	$L__BB0_9;
	setp.eq.s32 	%p5, %r9, 0;
	ld.shared.u32 	%r12, [%r6];
	shl.b32 	%r23, %r11, 2;
	add.s32 	%r13, %r21, %r23;
	ld.shared.u32 	%r14, [%r13];
	setp.le.s32 	%p6, %r12, %r14;
	setp.ge.s32 	%p7, %r12, %r14;
	selp.u32 	%r25, -1, 0, %p7;
	selp.u32 	%r26, -1, 0, %p6;
	selp.b32 	%r27, %r26, %r25, %p5;
	and.b32  	%r28, %r27, 1;
	setp.eq.b32 	%p8, %r28, 1;
	@%p8 bra 	$L__BB0_9;
	st.shared.u32 	[%r6], %r14;
	st.shared.u32 	[%r13], %r12;
$L__BB0_9:
	bar.sync 	0;
	shr.u32 	%r32, %r10, 1;
	setp.gt.u32 	%p9, %r10, 1;
	@%p9 bra 	$L__BB0_6;
$L__BB0_10:
	shl.b32 	%r31, %r31, 1;
	setp.le.u32 	%p10, %r31, %r2;
	@%p10 bra 	$L__BB0_4;
$L__BB0_11:
	setp.ge.s32 	%p11, %r3, %r17;
	@%p11 bra 	$L__BB0_13;
	ld.shared.u32 	%r29, [%r6];
	st.global.u32 	[%rd1], %r29;
$L__BB0_13:
	ret;

}
	// .globl	_Z11mergeKernelPKiPiii
.visible .entry _Z11mergeKernelPKiPiii(
	.param .u64 .ptr .align 1 _Z11mergeKernelPKiPiii_param_0,
	.param .u64 .ptr .align 1 _Z11mergeKernelPKiPiii_param_1,
	.param .u32 _Z11mergeKernelPKiPiii_param_2,
	.param .u32 _Z11mergeKernelPKiPiii_param_3
)
{
	.reg .pred 	%p<20>;
	.reg .b32 	%r<101>;
	.reg .b64 	%rd<31>;

	ld.param.u64 	%rd7, [_Z11mergeKernelPKiPiii_param_0];
	ld.param.u64 	%rd8, [_Z11mergeKernelPKiPiii_param_1];
	ld.param.u32 	%r49, [_Z11mergeKernelPKiPiii_param_2];
	ld.param.u32 	%r50, [_Z11mergeKernelPKiPiii_param_3];
	cvta.to.global.u64 	%rd1, %rd8;
	cvta.to.global.u64 	%rd2, %rd7;
	mov.u32 	%r51, %ctaid.x;
	mov.u32 	%r52, %ntid.x;
	mov.u32 	%r53, %tid.x;
	mad.lo.s32 	%r54, %r51, %r52, %r53;
	mul.lo.s32 	%r55, %r54, %r50;
	shl.b32 	%r80, %r55, 1;
	setp.ge.s32 	%p1, %r80, %r49;
	@%p1 bra 	$L__BB1_16;
	add.s32 	%r56, %r80, %r50;
	min.s32 	%r2, %r56, %r49;
	add.s32 	%r57, %r56, %r50;
	min.s32 	%r3, %r57, %r49;
	setp.lt.s32 	%p2, %r50, 1;
	setp.ge.s32 	%p3, %r56, %r3;
	or.pred  	%p4, %p2, %p3;
	mov.u32 	%r81, %r2;
	mov.u32 	%r89, %r80;
	@%p4 bra 	$L__BB1_2;
	bra.uni 	$L__BB1_17;
$L__BB1_2:
	setp.ge.s32 	%p10, %r80, %r2;
	@%p10 bra 	$L__BB1_9;
	sub.s32 	%r66, %r2, %r80;
	and.b32  	%r7, %r66, 3;
	setp.eq.s32 	%p11, %r7, 0;
	mov.u32 	%r87, %r80;
	@%p11 bra 	$L__BB1_6;
	neg.s32 	%r83, %r7;
	mov.u32 	%r87, %r80;
$L__BB1_5:
	.pragma "nounroll";
	mul.wide.s32 	%rd15, %r89, 4;
	add.s64 	%rd16, %rd1, %rd15;
	mul.wide.s32 	%rd17, %r87, 4;
	add.s64 	%rd18, %rd2, %rd17;
	add.s32 	%r87, %r87, 1;
	ld.global.u32 	%r67, [%rd18];
	add.s32 	%r89, %r89, 1;
	st.global.u32 	[%rd16], %r67;
	add.s32 	%r83, %r83, 1;
	setp.ne.s32 	%p12, %r83, 0;
	@%p12 bra 	$L__BB1_5;
$L__BB1_6:
	sub.s32 	%r68, %r80, %r2;
	setp.gt.u32 	%p13, %r68, -4;
	@%p13 bra 	$L__BB1_9;
	add.s64 	%rd3, %rd2, 8;
	sub.s32 	%r95, %r87, %r2;
	add.s64 	%rd4, %rd1, 8;
$L__BB1_8:
	mul.wide.s32 	%rd19, %r87, 4;
	add.s64 	%rd20, %rd3, %rd19;
	mul.wide.s32 	%rd21, %r89, 4;
	add.s64 	%rd22, %rd4, %rd21;
	ld.global.u32 	%r69, [%rd20+-8];
	st.global.u32 	[%rd22+-8], %r69;
	ld.global.u32 	%r70, [%rd20+-4];
	st.global.u32 	[%rd22+-4], %r70;
	ld.global.u32 	%r71, [%rd20];
	st.global.u32 	[%rd22], %r71;
	add.s32 	%r87, %r87, 4;
	ld.global.u32 	%r72, [%rd20+4];
	add.s32 	%r89, %r89, 4;
	st.global.u32 	[%rd22+4], %r72;
	add.s32 	%r95, %r95, 4;
	setp.eq.s32 	%p14, %r95, 0;
	@%p14 bra 	$L__BB1_9;
	bra.uni 	$L__BB1_8;
$L__BB1_9:
	setp.ge.s32 	%p15, %r81, %r3;
	@%p15 bra 	$L__BB1_16;
	sub.s32 	%r73, %r3, %r81;
	and.b32  	%r26, %r73, 3;
	setp.eq.s32 	%p16, %r26, 0;
	mov.u32 	%r94, %r81;
	@%p16 bra 	$L__BB1_13;
	neg.s32 	%r90, %r26;
	mov.u32 	%r94, %r81;
$L__BB1_12:
	.pragma "nounroll";
	mul.wide.s32 	%rd23, %r89, 4;
	add.s64 	%rd24, %rd1, %rd23;
	mul.wide.s32 	%rd25, %r94, 4;
	add.s64 	%rd26, %rd2, %rd25;
	add.s32 	%r94, %r94, 1;
	ld.global.u32 	%r74, [%rd26];
	add.s32 	%r89, %r89, 1;
	st.global.u32 	[%rd24], %r74;
	add.s32 	%r90, %r90, 1;
	setp.ne.s32 	%p17, %r90, 0;
	@%p17 bra 	$L__BB1_12;
$L__BB1_13:
	sub.s32 	%r75, %r81, %r3;
	setp.gt.u32 	%p18, %r75, -4;
	@%p18 bra 	$L__BB1_16;
	add.s64 	%rd5, %rd2, 8;
	sub.s32 	%r98, %r94, %r3;
	add.s64 	%rd6, %rd1, 8;
$L__BB1_15:
	mul.wide.s32 	%rd27, %r94, 4;
	add.s64 	%rd28, %rd5, %rd27;
	mul.wide.s32 	%rd29, %r89, 4;
	add.s64 	%rd30, %rd6, %rd29;
	ld.global.u32 	%r76, [%rd28+-8];
	st.global.u32 	[%rd30+-8], %r76;
	ld.global.u32 	%r77, [%rd28+-4];
	st.global.u32 	[%rd30+-4], %r77;
	ld.global.u32 	%r78, [%rd28];
	st.global.u32 	[%rd30], %r78;
	add.s32 	%r94, %r94, 4;
	ld.global.u32 	%r79, [%rd28+4];
	add.s32 	%r89, %r89, 4;
	st.global.u32 	[%rd30+4], %r79;
	add.s32 	%r98, %r98, 4;
	setp.ne.s32 	%p19, %r98, 0;
	@%p19 bra 	$L__BB1_15;
$L__BB1_16:
	ret;
$L__BB1_17:
	mul.wide.s32 	%rd9, %r80, 4;
	add.s64 	%rd10, %rd2, %rd9;
	ld.global.u32 	%r58, [%rd10];
	mul.wide.s32 	%rd11, %r81, 4;
	add.s64 	%rd12, %rd2, %rd11;
	ld.global.u32 	%r60, [%rd12];
	setp.gt.s32 	%p5, %r58, %r60;
	setp.le.s32 	%p6, %r58, %r60;
	selp.u32 	%r62, 1, 0, %p6;
	add.s32 	%r80, %r80, %r62;
	selp.u32 	%r63, 1, 0, %p5;
	add.s32 	%r81, %r81, %r63;
	min.s32 	%r64, %r58, %r60;
	add.s32 	%r24, %r89, 1;
	mul.wide.s32 	%rd13, %r89, 4;
	add.s64 	%rd14, %rd1, %rd13;
	st.global.u32 	[%rd14], %r64;
	setp.lt.s32 	%p7, %r80, %r2;
	setp.lt.s32 	%p8, %r81, %r3;
	and.pred  	%p9, %p7, %p8;
	mov.u32 	%r89, %r24;
	@%p9 bra 	$L__BB1_17;
	bra.uni 	$L__BB1_2;

}


// ===== COMPILED SASS (sm_100) =====

	.target	sm_100

	.elftype	@"ET_EXEC"


//--------------------- .note.nv.tkinfo           --------------------------
	.section	.note.nv.tkinfo,"",@"SHT_NOTE"
	.sectionflags	@"SHF_NOTE_NV_TKINFO"
	.tkinfo
        /*0018*/ 	.word	0x00000002
        /*0030*/ 	.string	""
        /*0030*/ 	.string	"ptxas"
        /*0030*/ 	.string	"Cuda compilation tools, release 13.0, V13.0.88"
        /*0030*/ 	.string	"Build cuda_13.0.r13.0/compiler.36424714_0"
        /*0030*/ 	.string	"-arch sm_100 -m 64 "



//--------------------- .note.nv.cuinfo           --------------------------
	.section	.note.nv.cuinfo,"",@"SHT_NOTE"
	.sectionflags	@"SHF_NOTE_NV_CUINFO"
        /*0018*/ 	.short	0x0002
        /*001a*/ 	.short	0x0064
        /*001c*/ 	.short	0x0082
	.zero		2


//--------------------- .nv.info                  --------------------------
	.section	.nv.info,"",@"SHT_CUDA_INFO"
	.align	4


	//----- nvinfo : EIATTR_REGCOUNT
	.align		4
        /*0000*/ 	.byte	0x04, 0x2f
        /*0002*/ 	.short	(.L_1 - .L_0)
	.align		4
.L_0:
        /*0004*/ 	.word	index@(_Z9blockSortPii)
        /*0008*/ 	.word	0x00000010


	//----- nvinfo : EIATTR_FRAME_SIZE
	.align		4
.L_1:
        /*000c*/ 	.byte	0x04, 0x11
        /*000e*/ 	.short	(.L_3 - .L_2)
	.align		4
.L_2:
        /*0010*/ 	.word	index@(_Z9blockSortPii)
        /*0014*/ 	.word	0x00000000


	//----- nvinfo : EIATTR_REGCOUNT
	.align		4
.L_3:
        /*0018*/ 	.byte	0x04, 0x2f
        /*001a*/ 	.short	(.L_5 - .L_4)
	.align		4
.L_4:
        /*001c*/ 	.word	index@(_Z11mergeKernelPKiPiii)
        /*0020*/ 	.word	0x00000018


	//----- nvinfo : EIATTR_FRAME_SIZE
	.align		4
.L_5:
        /*0024*/ 	.byte	0x04, 0x11
        /*0026*/ 	.short	(.L_7 - .L_6)
	.align		4
.L_6:
        /*0028*/ 	.word	index@(_Z11mergeKernelPKiPiii)
        /*002c*/ 	.word	0x00000000


	//----- nvinfo : EIATTR_MIN_STACK_SIZE
	.align		4
.L_7:
        /*0030*/ 	.byte	0x04, 0x12
        /*0032*/ 	.short	(.L_9 - .L_8)
	.align		4
.L_8:
        /*0034*/ 	.word	index@(_Z11mergeKernelPKiPiii)
        /*0038*/ 	.word	0x00000000


	//----- nvinfo : EIATTR_MIN_STACK_SIZE
	.align		4
.L_9:
        /*003c*/ 	.byte	0x04, 0x12
        /*003e*/ 	.short	(.L_11 - .L_10)
	.align		4
.L_10:
        /*0040*/ 	.word	index@(_Z9blockSortPii)
        /*0044*/ 	.word	0x00000000
.L_11:


//--------------------- .nv.compat                --------------------------
	.section	.nv.compat,"",@"SHT_CUDA_COMPAT_INFO"
	.align	4
        /*0000*/ 	.byte	0x02, 0x09, 0x00, 0x00, 0x02, 0x02, 0x01, 0x00, 0x02, 0x05, 0x05, 0x00, 0x03, 0x07, 0x01, 0x01
        /*0010*/ 	.byte	0x02, 0x03, 0x00, 0x00, 0x02, 0x06, 0x01, 0x00, 0x04, 0x0b, 0x08, 0x00, 0x09, 0x00, 0x00, 0x00
        /*0020*/ 	.byte	0x00, 0x00, 0x00, 0x00


//--------------------- .nv.info._Z11mergeKernelPKiPiii --------------------------
	.section	.nv.info._Z11mergeKernelPKiPiii,"",@"SHT_CUDA_INFO"
	.sectionflags	@""
	.align	4


	//----- nvinfo : EIATTR_CUDA_API_VERSION
	.align		4
        /*0000*/ 	.byte	0x04, 0x37
        /*0002*/ 	.short	(.L_13 - .L_12)
.L_12:
        /*0004*/ 	.word	0x00000082


	//----- nvinfo : EIATTR_KPARAM_INFO
	.align		4
.L_13:
        /*0008*/ 	.byte	0x04, 0x17
        /*000a*/ 	.short	(.L_15 - .L_14)
.L_14:
        /*000c*/ 	.word	0x00000000
        /*0010*/ 	.short	0x0003
        /*0012*/ 	.short	0x0014
        /*0014*/ 	.byte	0x00, 0xf0, 0x11, 0x00


	//----- nvinfo : EIATTR_KPARAM_INFO
	.align		4
.L_15:
        /*0018*/ 	.byte	0x04, 0x17
        /*001a*/ 	.short	(.L_17 - .L_16)
.L_16:
        /*001c*/ 	.word	0x00000000
        /*0020*/ 	.short	0x0002
        /*0022*/ 	.short	0x0010
        /*0024*/ 	.byte	0x00, 0xf0, 0x11, 0x00


	//----- nvinfo : EIATTR_KPARAM_INFO
	.align		4
.L_17:
        /*0028*/ 	.byte	0x04, 0x17
        /*002a*/ 	.short	(.L_19 - .L_18)
.L_18:
        /*002c*/ 	.word	0x00000000
        /*0030*/ 	.short	0x0001
        /*0032*/ 	.short	0x0008
        /*0034*/ 	.byte	0x00, 0xf5, 0x21, 0x00


	//----- nvinfo : EIATTR_KPARAM_INFO
	.align		4
.L_19:
        /*0038*/ 	.byte	0x04, 0x17
        /*003a*/ 	.short	(.L_21 - .L_20)
.L_20:
        /*003c*/ 	.word	0x00000000
        /*0040*/ 	.short	0x0000
        /*0042*/ 	.short	0x0000
        /*0044*/ 	.byte	0x00, 0xf5, 0x21, 0x00


	//----- nvinfo : EIATTR_SPARSE_MMA_MASK
	.align		4
.L_21:
        /*0048*/ 	.byte	0x03, 0x50
        /*004a*/ 	.short	0x0000


	//----- nvinfo : EIATTR_MAXREG_COUNT
	.align		4
        /*004c*/ 	.byte	0x03, 0x1b
        /*004e*/ 	.short	0x00ff


	//----- nvinfo : EIATTR_MERCURY_ISA_VERSION
	.align		4
        /*0050*/ 	.byte	0x03, 0x5f
        /*0052*/ 	.short	0x0101


	//----- nvinfo : EIATTR_VRC_CTA_INIT_COUNT
	.align		4
        /*0054*/ 	.byte	0x02, 0x4a
	.zero		1
	.zero		1


	//----- nvinfo : EIATTR_EXIT_INSTR_OFFSETS
	.align		4
        /*0058*/ 	.byte	0x04, 0x1c
        /*005a*/ 	.short	(.L_23 - .L_22)


	//   ....[0]....
.L_22:
        /*005c*/ 	.word	0x00000090


	//   ....[1]....
        /*0060*/ 	.word	0x00000590


	//   ....[2]....
        /*0064*/ 	.word	0x000006f0


	//   ....[3]....
        /*0068*/ 	.word	0x00000890


	//----- nvinfo : EIATTR_CRS_STACK_SIZE
	.align		4
.L_23:
        /*006c*/ 	.byte	0x04, 0x1e
        /*006e*/ 	.short	(.L_25 - .L_24)
.L_24:
        /*0070*/ 	.word	0x00000000


	//----- nvinfo : EIATTR_CBANK_PARAM_SIZE
	.align		4
.L_25:
        /*0074*/ 	.byte	0x03, 0x19
        /*0076*/ 	.short	0x0018


	//----- nvinfo : EIATTR_PARAM_CBANK
	.align		4
        /*0078*/ 	.byte	0x04, 0x0a
        /*007a*/ 	.short	(.L_27 - .L_26)
	.align		4
.L_26:
        /*007c*/ 	.word	index@(.nv.constant0._Z11mergeKernelPKiPiii)
        /*0080*/ 	.short	0x0380
        /*0082*/ 	.short	0x0018


	//----- nvinfo : EIATTR_SW_WAR
	.align		4
.L_27:
        /*0084*/ 	.byte	0x04, 0x36
        /*0086*/ 	.short	(.L_29 - .L_28)
.L_28:
        /*0088*/ 	.word	0x00000008
.L_29:


//--------------------- .nv.info._Z9blockSortPii  --------------------------
	.section	.nv.info._Z9blockSortPii,"",@"SHT_CUDA_INFO"
	.sectionflags	@""
	.align	4


	//----- nvinfo : EIATTR_CUDA_API_VERSION
	.align		4
        /*0000*/ 	.byte	0x04, 0x37
        /*0002*/ 	.short	(.L_31 - .L_30)
.L_30:
        /*0004*/ 	.word	0x00000082


	//----- nvinfo : EIATTR_KPARAM_INFO
	.align		4
.L_31:
        /*0008*/ 	.byte	0x04, 0x17
        /*000a*/ 	.short	(.L_33 - .L_32)
.L_32:
        /*000c*/ 	.word	0x00000000
        /*0010*/ 	.short	0x0001
        /*0012*/ 	.short	0x0008
        /*0014*/ 	.byte	0x00, 0xf0, 0x11, 0x00


	//----- nvinfo : EIATTR_KPARAM_INFO
	.align		4
.L_33:
        /*0018*/ 	.byte	0x04, 0x17
        /*001a*/ 	.short	(.L_35 - .L_34)
.L_34:
        /*001c*/ 	.word	0x00000000
        /*0020*/ 	.short	0x0000
        /*0022*/ 	.short	0x0000
        /*0024*/ 	.byte	0x00, 0xf5, 0x21, 0x00


	//----- nvinfo : EIATTR_SPARSE_MMA_MASK
	.align		4
.L_35:
        /*0028*/ 	.byte	0x03, 0x50
        /*002a*/ 	.short	0x0000


	//----- nvinfo : EIATTR_MAXREG_COUNT
	.align		4
        /*002c*/ 	.byte	0x03, 0x1b
        /*002e*/ 	.short	0x00ff


	//----- nvinfo : EIATTR_NUM_BARRIERS
	.align		4
        /*0030*/ 	.byte	0x02, 0x4c
        /*0032*/ 	.byte	0x01
	.zero		1


	//----- nvinfo : EIATTR_MERCURY_ISA_VERSION
	.align		4
        /*0034*/ 	.byte	0x03, 0x5f
        /*0036*/ 	.short	0x0101


	//----- nvinfo : EIATTR_VRC_CTA_INIT_COUNT
	.align		4
        /*0038*/ 	.byte	0x02, 0x4a
	.zero		1
	.zero		1


	//----- nvinfo : EIATTR_EXIT_INSTR_OFFSETS
	.align		4
        /*003c*/ 	.byte	0x04, 0x1c
        /*003e*/ 	.short	(.L_37 - .L_36)


	//   ....[0]....
.L_36:
        /*0040*/ 	.word	0x00000330


	//   ....[1]....
        /*0044*/ 	.word	0x00000360


	//----- nvinfo : EIATTR_CRS_STACK_SIZE
	.align		4
.L_37:
        /*0048*/ 	.byte	0x04, 0x1e
        /*004a*/ 	.short	(.L_39 - .L_38)
.L_38:
        /*004c*/ 	.word	0x00000000


	//----- nvinfo : EIATTR_CBANK_PARAM_SIZE
	.align		4
.L_39:
        /*0050*/ 	.byte	0x03, 0x19
        /*0052*/ 	.short	0x000c


	//----- nvinfo : EIATTR_PARAM_CBANK
	.align		4
        /*0054*/ 	.byte	0x04, 0x0a
        /*0056*/ 	.short	(.L_41 - .L_40)
	.align		4
.L_40:
        /*0058*/ 	.word	index@(.nv.constant0._Z9blockSortPii)
        /*005c*/ 	.short	0x0380
        /*005e*/ 	.short	0x000c


	//----- nvinfo : EIATTR_SW_WAR
	.align		4
.L_41:
        /*0060*/ 	.byte	0x04, 0x36
        /*0062*/ 	.short	(.L_43 - .L_42)
.L_42:
        /*0064*/ 	.word	0x00000008
.L_43:


//--------------------- .nv.callgraph             --------------------------
	.section	.nv.callgraph,"",@"SHT_CUDA_CALLGRAPH"
	.align	4
	.sectionentsize	8
	.align		4
        /*0000*/ 	.word	0x00000000
	.align		4
        /*0004*/ 	.word	0xffffffff
	.align		4
        /*0008*/ 	.word	0x00000000
	.align		4
        /*000c*/ 	.word	0xfffffffe
	.align		4
        /*0010*/ 	.word	0x00000000
	.align		4
        /*0014*/ 	.word	0xfffffffd
	.align		4
        /*0018*/ 	.word	0x00000000
	.align		4
        /*001c*/ 	.word	0xfffffffc


//--------------------- .text._Z11mergeKernelPKiPiii --------------------------
	.section	.text._Z11mergeKernelPKiPiii,"ax",@progbits
	.align	128
        .global         _Z11mergeKernelPKiPiii
        .type           _Z11mergeKernelPKiPiii,@function
        .size           _Z11mergeKernelPKiPiii,(.L_x_21 - _Z11mergeKernelPKiPiii)
        .other          _Z11mergeKernelPKiPiii,@"STO_CUDA_ENTRY STV_DEFAULT"
_Z11mergeKernelPKiPiii:
.text._Z11mergeKernelPKiPiii:
[----:B------:R-:W-:Y:S01]  /*0000*/  LDC R1, c[0x0][0x37c] ;  /* 0x0000df00ff017b82 */ /* 0x000fe20000000800 */
[----:B------:R-:W0:Y:S07]  /*0010*/  S2R R3, SR_TID.X ;  /* 0x0000000000037919 */ /* 0x000e2e0000002100 */
[----:B------:R-:W0:Y:S08]  /*0020*/  S2UR UR4, SR_CTAID.X ;  /* 0x00000000000479c3 */ /* 0x000e300000002500 */
[----:B------:R-:W0:Y:S08]  /*0030*/  LDC R0, c[0x0][0x360] ;  /* 0x0000d800ff007b82 */ /* 0x000e300000000800 */
[----:B------:R-:W1:Y:S01]  /*0040*/  LDC.64 R8, c[0x0][0x390] ;  /* 0x0000e400ff087b82 */ /* 0x000e620000000a00 */
[----:B0-----:R-:W-:-:S04]  /*0050*/  IMAD R0, R0, UR4, R3 ;  /* 0x0000000400007c24 */ /* 0x001fc8000f8e0203 */
[----:B-1----:R-:W-:-:S04]  /*0060*/  IMAD R0, R0, R9, RZ ;  /* 0x0000000900007224 */ /* 0x002fc800078e02ff */
[----:B------:R-:W-:-:S05]  /*0070*/  IMAD.SHL.U32 R5, R0, 0x2, RZ ;  /* 0x0000000200057824 */ /* 0x000fca00078e00ff */
[----:B------:R-:W-:-:S13]  /*0080*/  ISETP.GE.AND P0, PT, R5, R8, PT ;  /* 0x000000080500720c */ /* 0x000fda0003f06270 */
[----:B------:R-:W-:Y:S05]  /*0090*/  @P0 EXIT ;  /* 0x000000000000094d */ /* 0x000fea0003800000 */
[----:B------:R-:W-:Y:S01]  /*00a0*/  IMAD.IADD R3, R5, 0x1, R9 ;  /* 0x0000000105037824 */ /* 0x000fe200078e0209 */
[----:B------:R-:W0:Y:S01]  /*00b0*/  LDC.64 R6, c[0x0][0x380] ;  /* 0x0000e000ff067b82 */ /* 0x000e220000000a00 */
[----:B------:R-:W1:Y:S01]  /*00c0*/  LDCU.64 UR8, c[0x0][0x358] ;  /* 0x00006b00ff0877ac */ /* 0x000e620008000a00 */
[----:B------:R-:W-:Y:S01]  /*00d0*/  BSSY.RECONVERGENT B0, `(.L_x_0) ;  /* 0x000001c000007945 */ /* 0x000fe20003800200 */
[----:B------:R-:W-:Y:S02]  /*00e0*/  MOV R0, R5 ;  /* 0x0000000500007202 */ /* 0x000fe40000000f00 */
[C---:B------:R-:W-:Y:S02]  /*00f0*/  VIADDMNMX R2, R3.reuse, R9, R8, PT ;  /* 0x0000000903027246 */ /* 0x040fe40003800108 */
[C---:B------:R-:W-:Y:S02]  /*0100*/  VIMNMX R4, PT, PT, R3.reuse, R8, PT ;  /* 0x0000000803047248 */ /* 0x040fe40003fe0100 */
[----:B------:R-:W-:-:S03]  /*0110*/  ISETP.GE.AND P0, PT, R3, R2, PT ;  /* 0x000000020300720c */ /* 0x000fc60003f06270 */
[----:B------:R-:W-:Y:S01]  /*0120*/  IMAD.MOV.U32 R3, RZ, RZ, R4 ;  /* 0x000000ffff037224 */ /* 0x000fe200078e0004 */
[----:B------:R-:W-:Y:S02]  /*0130*/  ISETP.LT.OR P0, PT, R9, 0x1, P0 ;  /* 0x000000010900780c */ /* 0x000fe40000701670 */
[----:B------:R-:W2:Y:S11]  /*0140*/  LDC.64 R8, c[0x0][0x388] ;  /* 0x0000e200ff087b82 */ /* 0x000eb60000000a00 */
[----:B-1----:R-:W-:Y:S05]  /*0150*/  @P0 BRA `(.L_x_1) ;  /* 0x00000000004c0947 */ /* 0x002fea0003800000 */
.L_x_2:
[----:B0-----:R-:W-:-:S04]  /*0160*/  IMAD.WIDE R10, R5, 0x4, R6 ;  /* 0x00000004050a7825 */ /* 0x001fc800078e0206 */
[C---:B------:R-:W-:Y:S02]  /*0170*/  IMAD.WIDE R12, R3.reuse, 0x4, R6 ;  /* 0x00000004030c7825 */ /* 0x040fe400078e0206 */
[----:B------:R-:W3:Y:S04]  /*0180*/  LDG.E R10, desc[UR8][R10.64] ;  /* 0x000000080a0a7981 */ /* 0x000ee8000c1e1900 */
[----:B------:R-:W3:Y:S01]  /*0190*/  LDG.E R13, desc[UR8][R12.64] ;  /* 0x000000080c0d7981 */ /* 0x000ee2000c1e1900 */
[C---:B--2---:R-:W-:Y:S01]  /*01a0*/  IMAD.WIDE R14, R0.reuse, 0x4, R8 ;  /* 0x00000004000e7825 */ /* 0x044fe200078e0208 */
[----:B------:R-:W-:Y:S02]  /*01b0*/  IADD3 R19, PT, PT, R3, 0x1, RZ ;  /* 0x0000000103137810 */ /* 0x000fe40007ffe0ff */
[----:B------:R-:W-:Y:S01]  /*01c0*/  IADD3 R0, PT, PT, R0, 0x1, RZ ;  /* 0x0000000100007810 */ /* 0x000fe20007ffe0ff */
[----:B------:R-:W-:Y:S01]  /*01d0*/  VIADD R17, R5, 0x1 ;  /* 0x0000000105117836 */ /* 0x000fe20000000000 */
[----:B---3--:R-:W-:-:S02]  /*01e0*/  ISETP.GT.AND P0, PT, R10, R13, PT ;  /* 0x0000000d0a00720c */ /* 0x008fc40003f04270 */
[CC--:B------:R-:W-:Y:S02]  /*01f0*/  ISETP.GT.AND P1, PT, R10.reuse, R13.reuse, PT ;  /* 0x0000000d0a00720c */ /* 0x0c0fe40003f24270 */
[----:B------:R-:W-:-:S05]  /*0200*/  VIMNMX R21, PT, PT, R10, R13, PT ;  /* 0x0000000d0a157248 */ /* 0x000fca0003fe0100 */
[----:B------:R1:W-:Y:S04]  /*0210*/  STG.E desc[UR8][R14.64], R21 ;  /* 0x000000150e007986 */ /* 0x0003e8000c101908 */
[----:B------:R-:W-:Y:S02]  /*0220*/  @!P0 IMAD.MOV R19, RZ, RZ, R3 ;  /* 0x000000ffff138224 */ /* 0x000fe400078e0203 */
[----:B------:R-:W-:Y:S02]  /*0230*/  @P1 IMAD.MOV R17, RZ, RZ, R5 ;  /* 0x000000ffff111224 */ /* 0x000fe400078e0205 */
[----:B------:R-:W-:Y:S01]  /*0240*/  IMAD.MOV.U32 R3, RZ, RZ, R19 ;  /* 0x000000ffff037224 */ /* 0x000fe200078e0013 */
[----:B------:R-:W-:Y:S01]  /*0250*/  ISETP.GE.AND P0, PT, R19, R2, PT ;  /* 0x000000021300720c */ /* 0x000fe20003f06270 */
[----:B------:R-:W-:Y:S01]  /*0260*/  IMAD.MOV.U32 R5, RZ, RZ, R17 ;  /* 0x000000ffff057224 */ /* 0x000fe200078e0011 */
[----:B------:R-:W-:-:S13]  /*0270*/  ISETP.LT.AND P1, PT, R17, R4, PT ;  /* 0x000000041100720c */ /* 0x000fda0003f21270 */
[----:B-1----:R-:W-:Y:S05]  /*0280*/  @!P0 BRA P1, `(.L_x_2) ;  /* 0xfffffffc00b48947 */ /* 0x002fea000083ffff */
.L_x_1:
[----:B------:R-:W-:Y:S05]  /*0290*/  BSYNC.RECONVERGENT B0 ;  /* 0x0000000000007941 */ /* 0x000fea0003800200 */
.L_x_0:
[----:B------:R-:W-:Y:S01]  /*02a0*/  ISETP.GE.AND P0, PT, R5, R4, PT ;  /* 0x000000040500720c */ /* 0x000fe20003f06270 */
[----:B------:R-:W-:-:S12]  /*02b0*/  BSSY.RECONVERGENT B0, `(.L_x_3) ;  /* 0x000002c000007945 */ /* 0x000fd80003800200 */
[----:B------:R-:W-:Y:S05]  /*02c0*/  @P0 BRA `(.L_x_4) ;  /* 0x0000000000a80947 */ /* 0x000fea0003800000 */
[----:B0-----:R-:W-:Y:S01]  /*02d0*/  IADD3 R6, PT, PT, R4, -R5, RZ ;  /* 0x8000000504067210 */ /* 0x001fe20007ffe0ff */
[----:B------:R-:W-:Y:S01]  /*02e0*/  IMAD.IADD R7, R5, 0x1, -R4 ;  /* 0x0000000105077824 */ /* 0x000fe200078e0a04 */
[----:B------:R-:W-:Y:S02]  /*02f0*/  BSSY.RECONVERGENT B1, `(.L_x_5) ;  /* 0x0000010000017945 */ /* 0x000fe40003800200 */
[----:B------:R-:W-:Y:S02]  /*0300*/  LOP3.LUT P1, R6, R6, 0x3, RZ, 0xc0, !PT ;  /* 0x0000000306067812 */ /* 0x000fe4000782c0ff */
[----:B------:R-:W-:-:S11]  /*0310*/  ISETP.GT.U32.AND P0, PT, R7, -0x4, PT ;  /* 0xfffffffc0700780c */ /* 0x000fd60003f04070 */
[----:B------:R-:W-:Y:S05]  /*0320*/  @!P1 BRA `(.L_x_6) ;  /* 0x0000000000309947 */ /* 0x000fea0003800000 */
[----:B------:R-:W0:Y:S01]  /*0330*/  LDC.64 R12, c[0x0][0x380] ;  /* 0x0000e000ff0c7b82 */ /* 0x000e220000000a00 */
[----:B------:R-:W-:-:S07]  /*0340*/  IMAD.MOV R14, RZ, RZ, -R6 ;  /* 0x000000ffff0e7224 */ /* 0x000fce00078e0a06 */
[----:B--2---:R-:W1:Y:S02]  /*0350*/  LDC.64 R8, c[0x0][0x388] ;  /* 0x0000e200ff087b82 */ /* 0x004e640000000a00 */
.L_x_7:
[----:B0--3--:R-:W-:-:S06]  /*0360*/  IMAD.WIDE R6, R5, 0x4, R12 ;  /* 0x0000000405067825 */ /* 0x009fcc00078e020c */
[----:B------:R-:W2:Y:S01]  /*0370*/  LDG.E R7, desc[UR8][R6.64] ;  /* 0x0000000806077981 */ /* 0x000ea2000c1e1900 */
[----:B-1----:R-:W-:Y:S01]  /*0380*/  IMAD.WIDE R10, R0, 0x4, R8 ;  /* 0x00000004000a7825 */ /* 0x002fe200078e0208 */
[----:B------:R-:W-:-:S03]  /*0390*/  IADD3 R14, PT, PT, R14, 0x1, RZ ;  /* 0x000000010e0e7810 */ /* 0x000fc60007ffe0ff */
[----:B------:R-:W-:Y:S01]  /*03a0*/  VIADD R5, R5, 0x1 ;  /* 0x0000000105057836 */ /* 0x000fe20000000000 */
[----:B------:R-:W-:Y:S01]  /*03b0*/  ISETP.NE.AND P1, PT, R14, RZ, PT ;  /* 0x000000ff0e00720c */ /* 0x000fe20003f25270 */
[----:B------:R-:W-:Y:S01]  /*03c0*/  VIADD R0, R0, 0x1 ;  /* 0x0000000100007836 */ /* 0x000fe20000000000 */
[----:B--2---:R3:W-:Y:S11]  /*03d0*/  STG.E desc[UR8][R10.64], R7 ;  /* 0x000000070a007986 */ /* 0x0047f6000c101908 */
[----:B------:R-:W-:Y:S05]  /*03e0*/  @P1 BRA `(.L_x_7) ;  /* 0xfffffffc00dc1947 */ /* 0x000fea000383ffff */
.L_x_6:
[----:B------:R-:W-:Y:S05]  /*03f0*/  BSYNC.RECONVERGENT B1 ;  /* 0x0000000000017941 */ /* 0x000fea0003800200 */
.L_x_5:
[----:B------:R-:W-:Y:S05]  /*0400*/  @P0 BRA `(.L_x_4) ;  /* 0x0000000000580947 */ /* 0x000fea0003800000 */
[----:B--2---:R-:W0:Y:S01]  /*0410*/  LDC.64 R8, c[0x0][0x380] ;  /* 0x0000e000ff087b82 */ /* 0x004e220000000a00 */
[----:B------:R-:W-:-:S07]  /*0420*/  IADD3 R4, PT, PT, -R4, R5, RZ ;  /* 0x0000000504047210 */ /* 0x000fce0007ffe1ff */
[----:B---3--:R-:W1:Y:S01]  /*0430*/  LDC.64 R6, c[0x0][0x388] ;  /* 0x0000e200ff067b82 */ /* 0x008e620000000a00 */
[----:B0-----:R-:W-:-:S05]  /*0440*/  IADD3 R8, P0, PT, R8, 0x8, RZ ;  /* 0x0000000808087810 */ /* 0x001fca0007f1e0ff */
[----:B------:R-:W-:Y:S01]  /*0450*/  IMAD.X R9, RZ, RZ, R9, P0 ;  /* 0x000000ffff097224 */ /* 0x000fe200000e0609 */
[----:B-1----:R-:W-:-:S05]  /*0460*/  IADD3 R6, P1, PT, R6, 0x8, RZ ;  /* 0x0000000806067810 */ /* 0x002fca0007f3e0ff */
[----:B------:R-:W-:-:S08]  /*0470*/  IMAD.X R7, RZ, RZ, R7, P1 ;  /* 0x000000ffff077224 */ /* 0x000fd000008e0607 */
.L_x_8:
[----:B------:R-:W-:-:S05]  /*0480*/  IMAD.WIDE R10, R5, 0x4, R8 ;  /* 0x00000004050a7825 */ /* 0x000fca00078e0208 */
[----:B-1----:R-:W2:Y:S01]  /*0490*/  LDG.E R15, desc[UR8][R10.64+-0x8] ;  /* 0xfffff8080a0f7981 */ /* 0x002ea2000c1e1900 */
[----:B------:R-:W-:-:S05]  /*04a0*/  IMAD.WIDE R12, R0, 0x4, R6 ;  /* 0x00000004000c7825 */ /* 0x000fca00078e0206 */
[----:B--2---:R1:W-:Y:S04]  /*04b0*/  STG.E desc[UR8][R12.64+-0x8], R15 ;  /* 0xfffff80f0c007986 */ /* 0x0043e8000c101908 */
[----:B------:R-:W2:Y:S04]  /*04c0*/  LDG.E R17, desc[UR8][R10.64+-0x4] ;  /* 0xfffffc080a117981 */ /* 0x000ea8000c1e1900 */
[----:B--2---:R1:W-:Y:S04]  /*04d0*/  STG.E desc[UR8][R12.64+-0x4], R17 ;  /* 0xfffffc110c007986 */ /* 0x0043e8000c101908 */
[----:B------:R-:W2:Y:S04]  /*04e0*/  LDG.E R19, desc[UR8][R10.64] ;  /* 0x000000080a137981 */ /* 0x000ea8000c1e1900 */
[----:B--2---:R1:W-:Y:S04]  /*04f0*/  STG.E desc[UR8][R12.64], R19 ;  /* 0x000000130c007986 */ /* 0x0043e8000c101908 */
[----:B------:R-:W2:Y:S01]  /*0500*/  LDG.E R21, desc[UR8][R10.64+0x4] ;  /* 0x000004080a157981 */ /* 0x000ea2000c1e1900 */
[----:B------:R-:W-:Y:S01]  /*0510*/  IADD3 R4, PT, PT, R4, 0x4, RZ ;  /* 0x0000000404047810 */ /* 0x000fe20007ffe0ff */
[----:B------:R-:W-:Y:S01]  /*0520*/  VIADD R5, R5, 0x4 ;  /* 0x0000000405057836 */ /* 0x000fe20000000000 */
[----:B------:R-:W-:-:S02]  /*0530*/  IADD3 R0, PT, PT, R0, 0x4, RZ ;  /* 0x0000000400007810 */ /* 0x000fc40007ffe0ff */
[----:B------:R-:W-:Y:S01]  /*0540*/  ISETP.NE.AND P0, PT, R4, RZ, PT ;  /* 0x000000ff0400720c */ /* 0x000fe20003f05270 */
[----:B--2---:R1:W-:-:S12]  /*0550*/  STG.E desc[UR8][R12.64+0x4], R21 ;  /* 0x000004150c007986 */ /* 0x0043d8000c101908 */
[----:B------:R-:W-:Y:S05]  /*0560*/  @P0 BRA `(.L_x_8) ;  /* 0xfffffffc00c40947 */ /* 0x000fea000383ffff */
.L_x_4:
[----:B------:R-:W-:Y:S05]  /*0570*/  BSYNC.RECONVERGENT B0 ;  /* 0x0000000000007941 */ /* 0x000fea0003800200 */
.L_x_3:
[----:B------:R-:W-:-:S13]  /*0580*/  ISETP.GE.AND P0, PT, R3, R2, PT ;  /* 0x000000020300720c */ /* 0x000fda0003f06270 */
[----:B------:R-:W-:Y:S05]  /*0590*/  @P0 EXIT ;  /* 0x000000000000094d */ /* 0x000fea0003800000 */
[C-C-:B------:R-:W-:Y:S01]  /*05a0*/  IMAD.IADD R4, R2.reuse, 0x1, -R3.reuse ;  /* 0x0000000102047824 */ /* 0x140fe200078e0a03 */
[----:B------:R-:W-:Y:S01]  /*05b0*/  IADD3 R5, PT, PT, -R2, R3, RZ ;  /* 0x0000000302057210 */ /* 0x000fe20007ffe1ff */
[----:B------:R-:W-:Y:S01]  /*05c0*/  BSSY.RECONVERGENT B0, `(.L_x_9) ;  /* 0x0000012000007945 */ /* 0x000fe20003800200 */
[----:B-1----:R-:W-:Y:S02]  /*05d0*/  IMAD.MOV.U32 R13, RZ, RZ, R3 ;  /* 0x000000ffff0d7224 */ /* 0x002fe400078e0003 */
[----:B------:R-:W-:Y:S02]  /*05e0*/  LOP3.LUT P1, R4, R4, 0x3, RZ, 0xc0, !PT ;  /* 0x0000000304047812 */ /* 0x000fe4000782c0ff */
[----:B------:R-:W-:-:S11]  /*05f0*/  ISETP.GT.U32.AND P0, PT, R5, -0x4, PT ;  /* 0xfffffffc0500780c */ /* 0x000fd60003f04070 */
[----:B------:R-:W-:Y:S05]  /*0600*/  @!P1 BRA `(.L_x_10) ;  /* 0x0000000000349947 */ /* 0x000fea0003800000 */
[----:B---3--:R-:W1:Y:S01]  /*0610*/  LDC.64 R10, c[0x0][0x380] ;  /* 0x0000e000ff0a7b82 */ /* 0x008e620000000a00 */
[----:B------:R-:W-:Y:S01]  /*0620*/  IADD3 R12, PT, PT, -R4, RZ, RZ ;  /* 0x000000ff040c7210 */ /* 0x000fe20007ffe1ff */
[----:B------:R-:W-:-:S06]  /*0630*/  IMAD.MOV.U32 R13, RZ, RZ, R3 ;  /* 0x000000ffff0d7224 */ /* 0x000fcc00078e0003 */
[----:B0-----:R-:W0:Y:S02]  /*0640*/  LDC.64 R6, c[0x0][0x388] ;  /* 0x0000e200ff067b82 */ /* 0x001e240000000a00 */
.L_x_11:
[----:B-1--4-:R-:W-:-:S06]  /*0650*/  IMAD.WIDE R4, R13, 0x4, R10 ;  /* 0x000000040d047825 */ /* 0x012fcc00078e020a */
[----:B------:R-:W3:Y:S01]  /*0660*/  LDG.E R5, desc[UR8][R4.64] ;  /* 0x0000000804057981 */ /* 0x000ee2000c1e1900 */
[----:B0-2---:R-:W-:Y:S01]  /*0670*/  IMAD.WIDE R8, R0, 0x4, R6 ;  /* 0x0000000400087825 */ /* 0x005fe200078e0206 */
[----:B------:R-:W-:Y:S02]  /*0680*/  IADD3 R12, PT, PT, R12, 0x1, RZ ;  /* 0x000000010c0c7810 */ /* 0x000fe40007ffe0ff */
[----:B------:R-:W-:Y:S01]  /*0690*/  IADD3 R0, PT, PT, R0, 0x1, RZ ;  /* 0x0000000100007810 */ /* 0x000fe20007ffe0ff */
[----:B------:R-:W-:Y:S01]  /*06a0*/  VIADD R13, R13, 0x1 ;  /* 0x000000010d0d7836 */ /* 0x000fe20000000000 */
[----:B------:R-:W-:Y:S01]  /*06b0*/  ISETP.NE.AND P1, PT, R12, RZ, PT ;  /* 0x000000ff0c00720c */ /* 0x000fe20003f25270 */
[----:B---3--:R4:W-:-:S12]  /*06c0*/  STG.E desc[UR8][R8.64], R5 ;  /* 0x0000000508007986 */ /* 0x0089d8000c101908 */
[----:B------:R-:W-:Y:S05]  /*06d0*/  @P1 BRA `(.L_x_11) ;  /* 0xfffffffc00dc1947 */ /* 0x000fea000383ffff */
.L_x_10:
[----:B------:R-:W-:Y:S05]  /*06e0*/  BSYNC.RECONVERGENT B0 ;  /* 0x0000000000007941 */ /* 0x000fea0003800200 */
.L_x_9:
[----:B------:R-:W-:Y:S05]  /*06f0*/  @P0 EXIT ;  /* 0x000000000000094d */ /* 0x000fea0003800000 */
[----:B------:R-:W1:Y:S01]  /*0700*/  LDCU.128 UR4, c[0x0][0x380] ;  /* 0x00007000ff0477ac */ /* 0x000e620008000c00 */
[----:B0-----:R-:W-:Y:S01]  /*0710*/  IMAD.IADD R6, R13, 0x1, -R2 ;  /* 0x000000010d067824 */ /* 0x001fe200078e0a02 */
[----:B-1----:R-:W-:Y:S02]  /*0720*/  UIADD3 UR4, UP0, UPT, UR4, 0x8, URZ ;  /* 0x0000000804047890 */ /* 0x002fe4000ff1e0ff */
[----:B------:R-:W-:Y:S02]  /*0730*/  UIADD3 UR6, UP1, UPT, UR6, 0x8, URZ ;  /* 0x0000000806067890 */ /* 0x000fe4000ff3e0ff */
[----:B------:R-:W-:Y:S02]  /*0740*/  UIADD3.X UR5, UPT, UPT, URZ, UR5, URZ, UP0, !UPT ;  /* 0x00000005ff057290 */ /* 0x000fe400087fe4ff */
[----:B------:R-:W-:-:S12]  /*0750*/  UIADD3.X UR7, UPT, UPT, URZ, UR7, URZ, UP1, !UPT ;  /* 0x00000007ff077290 */ /* 0x000fd80008ffe4ff */
.L_x_12:
[----:B------:R-:W-:Y:S01]  /*0760*/  MOV R2, UR4 ;  /* 0x0000000400027c02 */ /* 0x000fe20008000f00 */
[----:B------:R-:W-:-:S04]  /*0770*/  IMAD.U32 R3, RZ, RZ, UR5 ;  /* 0x00000005ff037e24 */ /* 0x000fc8000f8e00ff */
[----:B------:R-:W-:-:S05]  /*0780*/  IMAD.WIDE R2, R13, 0x4, R2 ;  /* 0x000000040d027825 */ /* 0x000fca00078e0202 */
[----:B0--3--:R-:W3:Y:S01]  /*0790*/  LDG.E R7, desc[UR8][R2.64+-0x8] ;  /* 0xfffff80802077981 */ /* 0x009ee2000c1e1900 */
[----:B------:R-:W-:Y:S01]  /*07a0*/  MOV R4, UR6 ;  /* 0x0000000600047c02 */ /* 0x000fe20008000f00 */
[----:B----4-:R-:W-:-:S04]  /*07b0*/  IMAD.U32 R5, RZ, RZ, UR7 ;  /* 0x00000007ff057e24 */ /* 0x010fc8000f8e00ff */
[----:B------:R-:W-:-:S05]  /*07c0*/  IMAD.WIDE R4, R0, 0x4, R4 ;  /* 0x0000000400047825 */ /* 0x000fca00078e0204 */
[----:B---3--:R0:W-:Y:S04]  /*07d0*/  STG.E desc[UR8][R4.64+-0x8], R7 ;  /* 0xfffff80704007986 */ /* 0x0081e8000c101908 */
[----:B--2---:R-:W2:Y:S04]  /*07e0*/  LDG.E R9, desc[UR8][R2.64+-0x4] ;  /* 0xfffffc0802097981 */ /* 0x004ea8000c1e1900 */
        /* <DEDUP_REMOVED lines=10> */
[----:B------:R-:W-:Y:S05]  /*0890*/  EXIT ;  /* 0x000000000000794d */ /* 0x000fea0003800000 */
.L_x_13:
[----:B------:R-:W-:-:S00]  /*08a0*/  BRA `(.L_x_13) ;  /* 0xfffffffc00fc7947 */ /* 0x000fc0000383ffff */
[----:B------:R-:W-:-:S00]  /*08b0*/  NOP ;  /* 0x0000000000007918 */ /* 0x000fc00000000000 */
        /* <DEDUP_REMOVED lines=12> */
.L_x_21:


//--------------------- .text._Z9blockSortPii     --------------------------
	.section	.text._Z9blockSortPii,"ax",@progbits
	.align	128
        .global         _Z9blockSortPii
        .type           _Z9blockSortPii,@function
        .size           _Z9blockSortPii,(.L_x_22 - _Z9blockSortPii)
        .other          _Z9blockSortPii,@"STO_CUDA_ENTRY STV_DEFAULT"
_Z9blockSortPii:
.text._Z9blockSortPii:
[----:B------:R-:W-:Y:S01]  /*0000*/  LDC R1, c[0x0][0x37c] ;  /* 0x0000df00ff017b82 */ /* 0x000fe20000000800 */
[----:B------:R-:W0:Y:S07]  /*0010*/  S2R R6, SR_TID.X ;  /* 0x0000000000067919 */ /* 0x000e2e0000002100 */
[----:B------:R-:W0:Y:S01]  /*0020*/  S2UR UR4, SR_CTAID.X ;  /* 0x00000000000479c3 */ /* 0x000e220000002500 */
[----:B------:R-:W1:Y:S01]  /*0030*/  LDCU UR5, c[0x0][0x388] ;  /* 0x00007100ff0577ac */ /* 0x000e620008000800 */
[----:B------:R-:W-:Y:S01]  /*0040*/  IMAD.MOV.U32 R0, RZ, RZ, 0x7fffffff ;  /* 0x7fffffffff007424 */ /* 0x000fe200078e00ff */
[----:B------:R-:W2:Y:S05]  /*0050*/  LDCU.64 UR8, c[0x0][0x358] ;  /* 0x00006b00ff0877ac */ /* 0x000eaa0008000a00 */
[----:B------:R-:W0:Y:S08]  /*0060*/  LDC R9, c[0x0][0x360] ;  /* 0x0000d800ff097b82 */ /* 0x000e300000000800 */
[----:B------:R-:W3:Y:S01]  /*0070*/  LDC.64 R2, c[0x0][0x380] ;  /* 0x0000e000ff027b82 */ /* 0x000ee20000000a00 */
[----:B0-----:R-:W-:-:S05]  /*0080*/  IMAD R5, R9, UR4, R6 ;  /* 0x0000000409057c24 */ /* 0x001fca000f8e0206 */
[C---:B-1----:R-:W-:Y:S01]  /*0090*/  ISETP.GE.AND P0, PT, R5.reuse, UR5, PT ;  /* 0x0000000505007c0c */ /* 0x042fe2000bf06270 */
[----:B---3--:R-:W-:-:S12]  /*00a0*/  IMAD.WIDE R2, R5, 0x4, R2 ;  /* 0x0000000405027825 */ /* 0x008fd800078e0202 */
[----:B--2---:R-:W2:Y:S01]  /*00b0*/  @!P0 LDG.E R0, desc[UR8][R2.64] ;  /* 0x0000000802008981 */ /* 0x004ea2000c1e1900 */
[----:B------:R-:W0:Y:S01]  /*00c0*/  S2UR UR5, SR_CgaCtaId ;  /* 0x00000000000579c3 */ /* 0x000e220000008800 */
[----:B------:R-:W-:Y:S01]  /*00d0*/  UMOV UR4, 0x400 ;  /* 0x0000040000047882 */ /* 0x000fe20000000000 */
[----:B------:R-:W-:Y:S01]  /*00e0*/  ISETP.GE.U32.AND P0, PT, R9, 0x2, PT ;  /* 0x000000020900780c */ /* 0x000fe20003f06070 */
[----:B0-----:R-:W-:-:S06]  /*00f0*/  ULEA UR4, UR5, UR4, 0x18 ;  /* 0x0000000405047291 */ /* 0x001fcc000f8ec0ff */
[----:B------:R-:W-:-:S05]  /*0100*/  LEA R7, R6, UR4, 0x2 ;  /* 0x0000000406077c11 */ /* 0x000fca000f8e10ff */
[----:B--2---:R0:W-:Y:S01]  /*0110*/  STS [R7], R0 ;  /* 0x0000000007007388 */ /* 0x0041e20000000800 */
[----:B------:R-:W-:Y:S06]  /*0120*/  BAR.SYNC.DEFER_BLOCKING 0x0 ;  /* 0x0000000000007b1d */ /* 0x000fec0000010000 */
[----:B------:R-:W-:Y:S05]  /*0130*/  @!P0 BRA `(.L_x_14) ;  /* 0x0000000000748947 */ /* 0x000fea0003800000 */
[----:B------:R-:W-:-:S05]  /*0140*/  UMOV UR7, 0x2 ;  /* 0x0000000200077882 */ /* 0x000fca0000000000 */
.L_x_19:
[----:B------:R-:W-:-:S04]  /*0150*/  USHF.R.S32.HI UR5, URZ, 0x1, UR7 ;  /* 0x00000001ff057899 */ /* 0x000fc80008011407 */
[----:B------:R-:W-:-:S09]  /*0160*/  UISETP.GE.AND UP0, UPT, UR5, 0x1, UPT ;  /* 0x000000010500788c */ /* 0x000fd2000bf06270 */
[----:B-1----:R-:W-:Y:S05]  /*0170*/  BRA.U !UP0, `(.L_x_15) ;  /* 0x0000000108587547 */ /* 0x002fea000b800000 */
.L_x_18:
[----:B-1----:R-:W-:Y:S01]  /*0180*/  LOP3.LUT R11, R6, UR5, RZ, 0x3c, !PT ;  /* 0x00000005060b7c12 */ /* 0x002fe2000f8e3cff */
[----:B------:R-:W-:Y:S03]  /*0190*/  BSSY.RECONVERGENT B0, `(.L_x_16) ;  /* 0x000000f000007945 */ /* 0x000fe60003800200 */
[----:B------:R-:W-:-:S13]  /*01a0*/  ISETP.GT.AND P0, PT, R11, R6, PT ;  /* 0x000000060b00720c */ /* 0x000fda0003f04270 */
[----:B------:R-:W-:Y:S05]  /*01b0*/  @!P0 BRA `(.L_x_17) ;  /* 0x0000000000308947 */ /* 0x000fea0003800000 */
[----:B------:R-:W-:Y:S01]  /*01c0*/  LEA R11, R11, UR4, 0x2 ;  /* 0x000000040b0b7c11 */ /* 0x000fe2000f8e10ff */
[----:B0-----:R-:W-:Y:S01]  /*01d0*/  LDS R0, [R7] ;  /* 0x0000000007007984 */ /* 0x001fe20000000800 */
[----:B------:R-:W-:-:S03]  /*01e0*/  LOP3.LUT P1, RZ, R6, UR7, RZ, 0xc0, !PT ;  /* 0x0000000706ff7c12 */ /* 0x000fc6000f82c0ff */
[----:B------:R-:W0:Y:S02]  /*01f0*/  LDS R13, [R11] ;  /* 0x000000000b0d7984 */ /* 0x000e240000000800 */
[CC--:B0-----:R-:W-:Y:S02]  /*0200*/  ISETP.GE.AND P0, PT, R0.reuse, R13.reuse, PT ;  /* 0x0000000d0000720c */ /* 0x0c1fe40003f06270 */
[----:B------:R-:W-:Y:S02]  /*0210*/  ISETP.GT.AND P2, PT, R0, R13, PT ;  /* 0x0000000d0000720c */ /* 0x000fe40003f44270 */
[----:B------:R-:W-:-:S04]  /*0220*/  SEL R4, RZ, 0xffffffff, !P0 ;  /* 0xffffffffff047807 */ /* 0x000fc80004000000 */
[----:B------:R-:W-:-:S04]  /*0230*/  @!P1 SEL R4, RZ, 0xffffffff, P2 ;  /* 0xffffffffff049807 */ /* 0x000fc80001000000 */
[----:B------:R-:W-:-:S04]  /*0240*/  LOP3.LUT R4, R4, 0x1, RZ, 0xc0, !PT ;  /* 0x0000000104047812 */ /* 0x000fc800078ec0ff */
[----:B------:R-:W-:-:S13]  /*0250*/  ISETP.NE.U32.AND P0, PT, R4, 0x1, PT ;  /* 0x000000010400780c */ /* 0x000fda0003f05070 */
[----:B------:R1:W-:Y:S04]  /*0260*/  @P0 STS [R7], R13 ;  /* 0x0000000d07000388 */ /* 0x0003e80000000800 */
[----:B------:R1:W-:Y:S02]  /*0270*/  @P0 STS [R11], R0 ;  /* 0x000000000b000388 */ /* 0x0003e40000000800 */
.L_x_17:
[----:B------:R-:W-:Y:S05]  /*0280*/  BSYNC.RECONVERGENT B0 ;  /* 0x0000000000007941 */ /* 0x000fea0003800200 */
.L_x_16:
[----:B------:R-:W-:Y:S01]  /*0290*/  BAR.SYNC.DEFER_BLOCKING 0x0 ;  /* 0x0000000000007b1d */ /* 0x000fe20000010000 */
[----:B------:R-:W-:Y:S02]  /*02a0*/  UISETP.GT.U32.AND UP0, UPT, UR5, 0x1, UPT ;  /* 0x000000010500788c */ /* 0x000fe4000bf04070 */
[----:B------:R-:W-:-:S07]  /*02b0*/  USHF.R.U32.HI UR6, URZ, 0x1, UR5 ;  /* 0x00000001ff067899 */ /* 0x000fce0008011605 */
[----:B------:R-:W-:Y:S01]  /*02c0*/  UMOV UR5, UR6 ;  /* 0x0000000600057c82 */ /* 0x000fe20008000000 */
[----:B------:R-:W-:Y:S05]  /*02d0*/  BRA.U UP0, `(.L_x_18) ;  /* 0xfffffffd00a87547 */ /* 0x000fea000b83ffff */
.L_x_15:
[----:B------:R-:W-:-:S06]  /*02e0*/  USHF.L.U32 UR7, UR7, 0x1, URZ ;  /* 0x0000000107077899 */ /* 0x000fcc00080006ff */
[----:B------:R-:W-:-:S13]  /*02f0*/  ISETP.LT.U32.AND P0, PT, R9, UR7, PT ;  /* 0x0000000709007c0c */ /* 0x000fda000bf01070 */
[----:B------:R-:W-:Y:S05]  /*0300*/  @!P0 BRA `(.L_x_19) ;  /* 0xfffffffc00908947 */ /* 0x000fea000383ffff */
.L_x_14:
[----:B------:R-:W2:Y:S02]  /*0310*/  LDCU UR5, c[0x0][0x388] ;  /* 0x00007100ff0577ac */ /* 0x000ea40008000800 */
[----:B--2---:R-:W-:-:S13]  /*0320*/  ISETP.GE.AND P0, PT, R5, UR5, PT ;  /* 0x0000000505007c0c */ /* 0x004fda000bf06270 */
[----:B------:R-:W-:Y:S05]  /*0330*/  @P0 EXIT ;  /* 0x000000000000094d */ /* 0x000fea0003800000 */
[----:B01----:R-:W0:Y:S04]  /*0340*/  LDS R7, [R7] ;  /* 0x0000000007077984 */ /* 0x003e280000000800 */
[----:B0-----:R-:W-:Y:S01]  /*0350*/  STG.E desc[UR8][R2.64], R7 ;  /* 0x0000000702007986 */ /* 0x001fe2000c101908 */
[----:B------:R-:W-:Y:S05]  /*0360*/  EXIT ;  /* 0x000000000000794d */ /* 0x000fea0003800000 */
.L_x_20:
        /* <DEDUP_REMOVED lines=9> */
.L_x_22:


//--------------------- .nv.shared._Z11mergeKernelPKiPiii --------------------------
	.section	.nv.shared._Z11mergeKernelPKiPiii,"aw",@nobits
	.sectionflags	@""
	.align	16
	.zero		1024


//--------------------- .nv.shared.reserved.0     --------------------------
	.section	.nv.shared.reserved.0,"aw",@nobits
	.weak		__nv_reservedSMEM_offset_0_alias
	.size		__nv_reservedSMEM_offset_0_alias, 0, 64
	.other		__nv_reservedSMEM_offset_0_alias,@"STO_CUDA_RESERVED_SHARED STV_DEFAULT"
__nv_reservedSMEM_offset_0_alias:
	.zero		0
	.zero		64


//--------------------- .nv.shared._Z9blockSortPii --------------------------
	.section	.nv.shared._Z9blockSortPii,"aw",@nobits
	.sectionflags	@""
	.align	16
	.zero		1024


//--------------------- .nv.constant0._Z11mergeKernelPKiPiii --------------------------
	.section	.nv.constant0._Z11mergeKernelPKiPiii,"a",@progbits
	.sectionflags	@""
	.align	4
.nv.constant0._Z11mergeKernelPKiPiii:
	.zero		920


//--------------------- .nv.constant0._Z9blockSortPii --------------------------
	.section	.nv.constant0._Z9blockSortPii,"a",@progbits
	.sectionflags	@""
	.align	4
.nv.constant0._Z9blockSortPii:
	.zero		908


//--------------------- SYMBOLS --------------------------

	.type		.nv.reservedSmem.offset0,@object
	.size		.nv.reservedSmem.offset0,0x4
	.type		.nv.reservedSmem.cap,@object
	.size		.nv.reservedSmem.cap,0x4
